//
// Generated by NVIDIA NVVM Compiler
//
// Compiler Build ID: CL-36424714
// Cuda compilation tools, release 13.0, V13.0.88
// Based on NVVM 20.0.0
//

.version 9.0
.target sm_100
.address_size 64

	// .globl	_Z9ojas_rulePfS_ff

.visible .entry _Z9ojas_rulePfS_ff(
	.param .u64 .ptr .align 1 _Z9ojas_rulePfS_ff_param_0,
	.param .u64 .ptr .align 1 _Z9ojas_rulePfS_ff_param_1,
	.param .f32 _Z9ojas_rulePfS_ff_param_2,
	.param .f32 _Z9ojas_rulePfS_ff_param_3
)
{
	.reg .b32 	%r<5>;
	.reg .b32 	%f<9>;
	.reg .b64 	%rd<8>;

	ld.param.u64 	%rd1, [_Z9ojas_rulePfS_ff_param_0];
	ld.param.u64 	%rd2, [_Z9ojas_rulePfS_ff_param_1];
	ld.param.f32 	%f1, [_Z9ojas_rulePfS_ff_param_2];
	ld.param.f32 	%f2, [_Z9ojas_rulePfS_ff_param_3];
	cvta.to.global.u64 	%rd3, %rd2;
	cvta.to.global.u64 	%rd4, %rd1;
	mov.u32 	%r1, %ctaid.x;
	mov.u32 	%r2, %ntid.x;
	mov.u32 	%r3, %tid.x;
	mad.lo.s32 	%r4, %r1, %r2, %r3;
	mul.wide.u32 	%rd5, %r4, 4;
	add.s64 	%rd6, %rd4, %rd5;
	ld.global.f32 	%f3, [%rd6];
	add.s64 	%rd7, %rd3, %rd5;
	ld.global.f32 	%f4, [%rd7];
	mul.f32 	%f5, %f1, %f4;
	sub.f32 	%f6, %f3, %f5;
	mul.f32 	%f7, %f1, %f2;
	fma.rn.f32 	%f8, %f7, %f6, %f4;
	st.global.f32 	[%rd7], %f8;
	ret;

}


// ===== COMPILED SASS (sm_100) =====

	.target	sm_100

	.elftype	@"ET_EXEC"


//--------------------- .note.nv.tkinfo           --------------------------
	.section	.note.nv.tkinfo,"",@"SHT_NOTE"
	.sectionflags	@"SHF_NOTE_NV_TKINFO"
	.tkinfo
        /*0018*/ 	.word	0x00000002
        /*0030*/ 	.string	""
        /*0030*/ 	.string	"ptxas"
        /*0030*/ 	.string	"Cuda compilation tools, release 13.0, V13.0.88"
        /*0030*/ 	.string	"Build cuda_13.0.r13.0/compiler.36424714_0"
        /*0030*/ 	.string	"-arch sm_100 -m 64 "



//--------------------- .note.nv.cuinfo           --------------------------
	.section	.note.nv.cuinfo,"",@"SHT_NOTE"
	.sectionflags	@"SHF_NOTE_NV_CUINFO"
        /*0018*/ 	.short	0x0002
        /*001a*/ 	.short	0x0064
        /*001c*/ 	.short	0x0082
	.zero		2


//--------------------- .nv.info                  --------------------------
	.section	.nv.info,"",@"SHT_CUDA_INFO"
	.align	4


	//----- nvinfo : EIATTR_REGCOUNT
	.align		4
        /*0000*/ 	.byte	0x04, 0x2f
        /*0002*/ 	.short	(.L_1 - .L_0)
	.align		4
.L_0:
        /*0004*/ 	.word	index@(_Z9ojas_rulePfS_ff)
        /*0008*/ 	.word	0x0000000c


	//----- nvinfo : EIATTR_FRAME_SIZE
	.align		4
.L_1:
        /*000c*/ 	.byte	0x04, 0x11
        /*000e*/ 	.short	(.L_3 - .L_2)
	.align		4
.L_2:
        /*0010*/ 	.word	index@(_Z9ojas_rulePfS_ff)
        /*0014*/ 	.word	0x00000000


	//----- nvinfo : EIATTR_MIN_STACK_SIZE
	.align		4
.L_3:
        /*0018*/ 	.byte	0x04, 0x12
        /*001a*/ 	.short	(.L_5 - .L_4)
	.align		4
.L_4:
        /*001c*/ 	.word	index@(_Z9ojas_rulePfS_ff)
        /*0020*/ 	.word	0x00000000
.L_5:


//--------------------- .nv.compat                --------------------------
	.section	.nv.compat,"",@"SHT_CUDA_COMPAT_INFO"
	.align	4
        /*0000*/ 	.byte	0x02, 0x09, 0x00, 0x00, 0x02, 0x02, 0x01, 0x00, 0x02, 0x05, 0x05, 0x00, 0x03, 0x07, 0x01, 0x01
        /*0010*/ 	.byte	0x02, 0x03, 0x00, 0x00, 0x02, 0x06, 0x01, 0x00, 0x04, 0x0b, 0x08, 0x00, 0x09, 0x00, 0x00, 0x00
        /*0020*/ 	.byte	0x00, 0x00, 0x00, 0x00


//--------------------- .nv.info._Z9ojas_rulePfS_ff --------------------------
	.section	.nv.info._Z9ojas_rulePfS_ff,"",@"SHT_CUDA_INFO"
	.sectionflags	@""
	.align	4


	//----- nvinfo : EIATTR_CUDA_API_VERSION
	.align		4
        /*0000*/ 	.byte	0x04, 0x37
        /*0002*/ 	.short	(.L_7 - .L_6)
.L_6:
        /*0004*/ 	.word	0x00000082


	//----- nvinfo : EIATTR_KPARAM_INFO
	.align		4
.L_7:
        /*0008*/ 	.byte	0x04, 0x17
        /*000a*/ 	.short	(.L_9 - .L_8)
.L_8:
        /*000c*/ 	.word	0x00000000
        /*0010*/ 	.short	0x0003
        /*0012*/ 	.short	0x0014
        /*0014*/ 	.byte	0x00, 0xf0, 0x11, 0x00


	//----- nvinfo : EIATTR_KPARAM_INFO
	.align		4
.L_9:
        /*0018*/ 	.byte	0x04, 0x17
        /*001a*/ 	.short	(.L_11 - .L_10)
.L_10:
        /*001c*/ 	.word	0x00000000
        /*0020*/ 	.short	0x0002
        /*0022*/ 	.short	0x0010
        /*0024*/ 	.byte	0x00, 0xf0, 0x11, 0x00


	//----- nvinfo : EIATTR_KPARAM_INFO
	.align		4
.L_11:
        /*0028*/ 	.byte	0x04, 0x17
        /*002a*/ 	.short	(.L_13 - .L_12)
.L_12:
        /*002c*/ 	.word	0x00000000
        /*0030*/ 	.short	0x0001
        /*0032*/ 	.short	0x0008
        /*0034*/ 	.byte	0x00, 0xf5, 0x21, 0x00


	//----- nvinfo : EIATTR_KPARAM_INFO
	.align		4
.L_13:
        /*0038*/ 	.byte	0x04, 0x17
        /*003a*/ 	.short	(.L_15 - .L_14)
.L_14:
        /*003c*/ 	.word	0x00000000
        /*0040*/ 	.short	0x0000
        /*0042*/ 	.short	0x0000
        /*0044*/ 	.byte	0x00, 0xf5, 0x21, 0x00


	//----- nvinfo : EIATTR_SPARSE_MMA_MASK
	.align		4
.L_15:
        /*0048*/ 	.byte	0x03, 0x50
        /*004a*/ 	.short	0x0000


	//----- nvinfo : EIATTR_MAXREG_COUNT
	.align		4
        /*004c*/ 	.byte	0x03, 0x1b
        /*004e*/ 	.short	0x00ff


	//----- nvinfo : EIATTR_MERCURY_ISA_VERSION
	.align		4
        /*0050*/ 	.byte	0x03, 0x5f
        /*0052*/ 	.short	0x0101


	//----- nvinfo : EIATTR_VRC_CTA_INIT_COUNT
	.align		4
        /*0054*/ 	.byte	0x02, 0x4a
	.zero		1
	.zero		1


	//----- nvinfo : EIATTR_EXIT_INSTR_OFFSETS
	.align		4
        /*0058*/ 	.byte	0x04, 0x1c
        /*005a*/ 	.short	(.L_17 - .L_16)


	//   ....[0]....
.L_16:
        /*005c*/ 	.word	0x00000110


	//----- nvinfo : EIATTR_CBANK_PARAM_SIZE
	.align		4
.L_17:
        /*0060*/ 	.byte	0x03, 0x19
        /*0062*/ 	.short	0x0018


	//----- nvinfo : EIATTR_PARAM_CBANK
	.align		4
        /*0064*/ 	.byte	0x04, 0x0a
        /*0066*/ 	.short	(.L_19 - .L_18)
	.align		4
.L_18:
        /*0068*/ 	.word	index@(.nv.constant0._Z9ojas_rulePfS_ff)
        /*006c*/ 	.short	0x0380
        /*006e*/ 	.short	0x0018


	//----- nvinfo : EIATTR_SW_WAR
	.align		4
.L_19:
        /*0070*/ 	.byte	0x04, 0x36
        /*0072*/ 	.short	(.L_21 - .L_20)
.L_20:
        /*0074*/ 	.word	0x00000008
.L_21:


//--------------------- .nv.callgraph             --------------------------
	.section	.nv.callgraph,"",@"SHT_CUDA_CALLGRAPH"
	.align	4
	.sectionentsize	8
	.align		4
        /*0000*/ 	.word	0x00000000
	.align		4
        /*0004*/ 	.word	0xffffffff
	.align		4
        /*0008*/ 	.word	0x00000000
	.align		4
        /*000c*/ 	.word	0xfffffffe
	.align		4
        /*0010*/ 	.word	0x00000000
	.align		4
        /*0014*/ 	.word	0xfffffffd
	.align		4
        /*0018*/ 	.word	0x00000000
	.align		4
        /*001c*/ 	.word	0xfffffffc


//--------------------- .text._Z9ojas_rulePfS_ff  --------------------------
	.section	.text._Z9ojas_rulePfS_ff,"ax",@progbits
	.align	128
        .global         _Z9ojas_rulePfS_ff
        .type           _Z9ojas_rulePfS_ff,@function
        .size           _Z9ojas_rulePfS_ff,(.L_x_1 - _Z9ojas_rulePfS_ff)
        .other          _Z9ojas_rulePfS_ff,@"STO_CUDA_ENTRY STV_DEFAULT"
_Z9ojas_rulePfS_ff:
.text._Z9ojas_rulePfS_ff:
[----:B------:R-:W-:Y:S01]  /*0000*/  LDC R1, c[0x0][0x37c] ;  /* 0x0000df00ff017b82 */ /* 0x000fe20000000800 */
[----:B------:R-:W0:Y:S07]  /*0010*/  S2R R0, SR_TID.X ;  /* 0x0000000000007919 */ /* 0x000e2e0000002100 */
[----:B------:R-:W0:Y:S01]  /*0020*/  S2UR UR6, SR_CTAID.X ;  /* 0x00000000000679c3 */ /* 0x000e220000002500 */
[----:B------:R-:W1:Y:S07]  /*0030*/  LDCU.64 UR4, c[0x0][0x358] ;  /* 0x00006b00ff0477ac */ /* 0x000e6e0008000a00 */
[----:B------:R-:W0:Y:S08]  /*0040*/  LDC R7, c[0x0][0x360] ;  /* 0x0000d800ff077b82 */ /* 0x000e300000000800 */
[----:B------:R-:W2:Y:S08]  /*0050*/  LDC.64 R2, c[0x0][0x380] ;  /* 0x0000e000ff027b82 */ /* 0x000eb00000000a00 */
[----:B------:R-:W3:Y:S01]  /*0060*/  LDC.64 R4, c[0x0][0x388] ;  /* 0x0000e200ff047b82 */ /* 0x000ee20000000a00 */
[----:B0-----:R-:W-:-:S07]  /*0070*/  IMAD R7, R7, UR6, R0 ;  /* 0x0000000607077c24 */ /* 0x001fce000f8e0200 */
[----:B------:R-:W0:Y:S01]  /*0080*/  LDC.64 R8, c[0x0][0x390] ;  /* 0x0000e400ff087b82 */ /* 0x000e220000000a00 */
[----:B--2---:R-:W-:-:S06]  /*0090*/  IMAD.WIDE.U32 R2, R7, 0x4, R2 ;  /* 0x0000000407027825 */ /* 0x004fcc00078e0002 */
[----:B-1----:R-:W2:Y:S01]  /*00a0*/  LDG.E R3, desc[UR4][R2.64] ;  /* 0x0000000402037981 */ /* 0x002ea2000c1e1900 */
[----:B---3--:R-:W-:-:S05]  /*00b0*/  IMAD.WIDE.U32 R4, R7, 0x4, R4 ;  /* 0x0000000407047825 */ /* 0x008fca00078e0004 */
[----:B------:R-:W2:Y:S01]  /*00c0*/  LDG.E R0, desc[UR4][R4.64] ;  /* 0x0000000404007981 */ /* 0x000ea2000c1e1900 */
[----:B0-----:R-:W-:Y:S01]  /*00d0*/  FMUL R6, R8, R9 ;  /* 0x0000000908067220 */ /* 0x001fe20000400000 */
[----:B--2---:R-:W-:-:S04]  /*00e0*/  FFMA R7, -R0, R8, R3 ;  /* 0x0000000800077223 */ /* 0x004fc80000000103 */
[----:B------:R-:W-:-:S05]  /*00f0*/  FFMA R7, R7, R6, R0 ;  /* 0x0000000607077223 */ /* 0x000fca0000000000 */
[----:B------:R-:W-:Y:S01]  /*0100*/  STG.E desc[UR4][R4.64], R7 ;  /* 0x0000000704007986 */ /* 0x000fe2000c101904 */
[----:B------:R-:W-:Y:S05]  /*0110*/  EXIT ;  /* 0x000000000000794d */ /* 0x000fea0003800000 */
.L_x_0:
[----:B------:R-:W-:-:S00]  /*0120*/  BRA `(.L_x_0) ;  /* 0xfffffffc00fc7947 */ /* 0x000fc0000383ffff */
[----:B------:R-:W-:-:S00]  /*0130*/  NOP ;  /* 0x0000000000007918 */ /* 0x000fc00000000000 */
        /* <DEDUP_REMOVED lines=12> */
.L_x_1:


//--------------------- .nv.shared.reserved.0     --------------------------
	.section	.nv.shared.reserved.0,"aw",@nobits
	.weak		__nv_reservedSMEM_offset_0_alias
	.size		__nv_reservedSMEM_offset_0_alias, 0, 64
	.other		__nv_reservedSMEM_offset_0_alias,@"STO_CUDA_RESERVED_SHARED STV_DEFAULT"
__nv_reservedSMEM_offset_0_alias:
	.zero		0
	.zero		64


//--------------------- .nv.constant0._Z9ojas_rulePfS_ff --------------------------
	.section	.nv.constant0._Z9ojas_rulePfS_ff,"a",@progbits
	.sectionflags	@""
	.align	4
.nv.constant0._Z9ojas_rulePfS_ff:
	.zero		920


//--------------------- SYMBOLS --------------------------

	.type		.nv.reservedSmem.offset0,@object
	.size		.nv.reservedSmem.offset0,0x4
